//
// Generated by NVIDIA NVVM Compiler
//
// Compiler Build ID: CL-36424714
// Cuda compilation tools, release 13.0, V13.0.88
// Based on NVVM 20.0.0
//

.version 9.0
.target sm_100
.address_size 64

	// .globl	_Z5mergePiii
.extern .func  (.param .b64 func_retval0) malloc
(
	.param .b64 malloc_param_0
)
;
.extern .func free
(
	.param .b64 free_param_0
)
;

.visible .entry _Z5mergePiii(
	.param .u64 .ptr .align 1 _Z5mergePiii_param_0,
	.param .u32 _Z5mergePiii_param_1,
	.param .u32 _Z5mergePiii_param_2
)
{
	.reg .pred 	%p<23>;
	.reg .b32 	%r<148>;
	.reg .b64 	%rd<58>;

	ld.param.u64 	%rd12, [_Z5mergePiii_param_0];
	ld.param.u32 	%r72, [_Z5mergePiii_param_1];
	ld.param.u32 	%r73, [_Z5mergePiii_param_2];
	cvta.to.global.u64 	%rd1, %rd12;
	mov.u32 	%r74, %tid.x;
	mov.u32 	%r75, %ctaid.x;
	mov.u32 	%r76, %ntid.x;
	mad.lo.s32 	%r77, %r75, %r76, %r74;
	mul.lo.s32 	%r78, %r77, %r73;
	shl.b32 	%r145, %r78, 1;
	add.s32 	%r79, %r145, %r73;
	min.s32 	%r2, %r79, %r72;
	shl.b32 	%r80, %r73, 1;
	add.s32 	%r81, %r79, %r73;
	min.s32 	%r3, %r81, %r72;
	mul.wide.s32 	%rd13, %r80, 4;
	{ // callseq 0, 0
	.param .b64 param0;
	st.param.b64 	[param0], %rd13;
	.param .b64 retval0;
	call.uni (retval0), 
	malloc, 
	(
	param0
	);
	ld.param.b64 	%rd14, [retval0];
	} // callseq 0
	setp.ge.s32 	%p1, %r145, %r2;
	setp.ge.s32 	%p2, %r79, %r3;
	mov.b32 	%r125, 0;
	or.pred  	%p3, %p1, %p2;
	mov.u32 	%r116, %r145;
	mov.u32 	%r117, %r2;
	@%p3 bra 	$L__BB0_4;
	mov.b32 	%r125, 0;
	mov.u32 	%r117, %r2;
	mov.u32 	%r116, %r145;
$L__BB0_2:
	mul.wide.s32 	%rd15, %r116, 4;
	add.s64 	%rd16, %rd1, %rd15;
	ld.global.u32 	%r24, [%rd16];
	mul.wide.s32 	%rd17, %r117, 4;
	add.s64 	%rd18, %rd1, %rd17;
	ld.global.u32 	%r25, [%rd18];
	setp.ge.s32 	%p4, %r24, %r25;
	@%p4 bra 	$L__BB0_17;
	add.s32 	%r116, %r116, 1;
	mul.wide.u32 	%rd21, %r125, 4;
	add.s64 	%rd22, %rd14, %rd21;
	st.u32 	[%rd22], %r24;
	bra.uni 	$L__BB0_18;
$L__BB0_4:
	setp.ge.s32 	%p8, %r116, %r2;
	mov.u32 	%r130, %r125;
	@%p8 bra 	$L__BB0_11;
	sub.s32 	%r84, %r2, %r116;
	and.b32  	%r7, %r84, 3;
	setp.eq.s32 	%p9, %r7, 0;
	mov.u32 	%r130, %r125;
	mov.u32 	%r123, %r116;
	@%p9 bra 	$L__BB0_8;
	neg.s32 	%r119, %r7;
	mov.u32 	%r120, %r125;
	mov.u32 	%r123, %r116;
$L__BB0_7:
	.pragma "nounroll";
	mul.wide.s32 	%rd23, %r123, 4;
	add.s64 	%rd24, %rd1, %rd23;
	add.s32 	%r123, %r123, 1;
	ld.global.u32 	%r85, [%rd24];
	add.s32 	%r130, %r120, 1;
	mul.wide.u32 	%rd25, %r120, 4;
	add.s64 	%rd26, %rd14, %rd25;
	st.u32 	[%rd26], %r85;
	add.s32 	%r119, %r119, 1;
	setp.ne.s32 	%p10, %r119, 0;
	mov.u32 	%r120, %r130;
	@%p10 bra 	$L__BB0_7;
$L__BB0_8:
	sub.s32 	%r86, %r116, %r2;
	setp.gt.u32 	%p11, %r86, -4;
	@%p11 bra 	$L__BB0_11;
	add.s32 	%r87, %r130, %r116;
	sub.s32 	%r88, %r87, %r125;
	sub.s32 	%r137, %r88, %r2;
	add.s32 	%r136, %r130, 1;
	add.s64 	%rd3, %rd1, 8;
	add.s32 	%r89, %r125, %r2;
	sub.s32 	%r130, %r89, %r116;
$L__BB0_10:
	add.s32 	%r90, %r136, -1;
	mul.wide.s32 	%rd27, %r123, 4;
	add.s64 	%rd28, %rd3, %rd27;
	ld.global.u32 	%r91, [%rd28+-8];
	add.s32 	%r92, %r136, 2;
	mul.wide.u32 	%rd29, %r90, 4;
	add.s64 	%rd30, %rd14, %rd29;
	st.u32 	[%rd30], %r91;
	ld.global.u32 	%r93, [%rd28+-4];
	add.s32 	%r94, %r136, 1;
	mul.wide.u32 	%rd31, %r136, 4;
	add.s64 	%rd32, %rd14, %rd31;
	st.u32 	[%rd32], %r93;
	ld.global.u32 	%r95, [%rd28];
	mul.wide.u32 	%rd33, %r94, 4;
	add.s64 	%rd34, %rd14, %rd33;
	st.u32 	[%rd34], %r95;
	add.s32 	%r123, %r123, 4;
	ld.global.u32 	%r96, [%rd28+4];
	mul.wide.u32 	%rd35, %r92, 4;
	add.s64 	%rd36, %rd14, %rd35;
	st.u32 	[%rd36], %r96;
	add.s32 	%r137, %r137, 4;
	add.s32 	%r136, %r136, 4;
	setp.eq.s32 	%p12, %r137, 0;
	@%p12 bra 	$L__BB0_11;
	bra.uni 	$L__BB0_10;
$L__BB0_11:
	setp.ge.s32 	%p13, %r117, %r3;
	@%p13 bra 	$L__BB0_20;
	sub.s32 	%r97, %r3, %r117;
	and.b32  	%r32, %r97, 3;
	setp.eq.s32 	%p14, %r32, 0;
	mov.u32 	%r134, %r130;
	mov.u32 	%r135, %r117;
	@%p14 bra 	$L__BB0_15;
	neg.s32 	%r131, %r32;
	mov.u32 	%r132, %r130;
	mov.u32 	%r135, %r117;
$L__BB0_14:
	.pragma "nounroll";
	mul.wide.s32 	%rd37, %r135, 4;
	add.s64 	%rd38, %rd1, %rd37;
	add.s32 	%r135, %r135, 1;
	ld.global.u32 	%r98, [%rd38];
	add.s32 	%r134, %r132, 1;
	mul.wide.u32 	%rd39, %r132, 4;
	add.s64 	%rd40, %rd14, %rd39;
	st.u32 	[%rd40], %r98;
	add.s32 	%r131, %r131, 1;
	setp.ne.s32 	%p15, %r131, 0;
	mov.u32 	%r132, %r134;
	@%p15 bra 	$L__BB0_14;
$L__BB0_15:
	sub.s32 	%r99, %r117, %r3;
	setp.gt.u32 	%p16, %r99, -4;
	@%p16 bra 	$L__BB0_20;
	add.s32 	%r100, %r130, %r3;
	sub.s32 	%r101, %r100, %r134;
	sub.s32 	%r140, %r101, %r117;
	add.s32 	%r139, %r134, 1;
	add.s64 	%rd4, %rd1, 8;
	bra.uni 	$L__BB0_19;
$L__BB0_17:
	add.s32 	%r117, %r117, 1;
	mul.wide.u32 	%rd19, %r125, 4;
	add.s64 	%rd20, %rd14, %rd19;
	st.u32 	[%rd20], %r25;
$L__BB0_18:
	add.s32 	%r125, %r125, 1;
	setp.lt.s32 	%p5, %r116, %r2;
	setp.lt.s32 	%p6, %r117, %r3;
	and.pred  	%p7, %p5, %p6;
	@%p7 bra 	$L__BB0_2;
	bra.uni 	$L__BB0_4;
$L__BB0_19:
	add.s32 	%r102, %r139, -1;
	mul.wide.s32 	%rd41, %r135, 4;
	add.s64 	%rd42, %rd4, %rd41;
	ld.global.u32 	%r103, [%rd42+-8];
	add.s32 	%r104, %r139, 2;
	mul.wide.u32 	%rd43, %r102, 4;
	add.s64 	%rd44, %rd14, %rd43;
	st.u32 	[%rd44], %r103;
	ld.global.u32 	%r105, [%rd42+-4];
	add.s32 	%r106, %r139, 1;
	mul.wide.u32 	%rd45, %r139, 4;
	add.s64 	%rd46, %rd14, %rd45;
	st.u32 	[%rd46], %r105;
	ld.global.u32 	%r107, [%rd42];
	mul.wide.u32 	%rd47, %r106, 4;
	add.s64 	%rd48, %rd14, %rd47;
	st.u32 	[%rd48], %r107;
	add.s32 	%r135, %r135, 4;
	ld.global.u32 	%r108, [%rd42+4];
	mul.wide.u32 	%rd49, %r104, 4;
	add.s64 	%rd50, %rd14, %rd49;
	st.u32 	[%rd50], %r108;
	add.s32 	%r140, %r140, -4;
	add.s32 	%r139, %r139, 4;
	setp.eq.s32 	%p17, %r140, 0;
	@%p17 bra 	$L__BB0_20;
	bra.uni 	$L__BB0_19;
$L__BB0_20:
	setp.ge.s32 	%p18, %r145, %r3;
	@%p18 bra 	$L__BB0_27;
	sub.s32 	%r50, %r3, %r145;
	and.b32  	%r51, %r50, 3;
	sub.s32 	%r110, %r145, %r3;
	setp.gt.u32 	%p19, %r110, -4;
	mov.b32 	%r144, 0;
	@%p19 bra 	$L__BB0_24;
	and.b32  	%r144, %r50, -4;
	neg.s32 	%r142, %r144;
	add.s64 	%rd5, %rd1, 8;
	add.s64 	%rd56, %rd14, 8;
$L__BB0_23:
	mul.wide.s32 	%rd51, %r145, 4;
	add.s64 	%rd52, %rd5, %rd51;
	ld.u32 	%r111, [%rd56+-8];
	st.global.u32 	[%rd52+-8], %r111;
	ld.u32 	%r112, [%rd56+-4];
	st.global.u32 	[%rd52+-4], %r112;
	ld.u32 	%r113, [%rd56];
	st.global.u32 	[%rd52], %r113;
	ld.u32 	%r114, [%rd56+4];
	st.global.u32 	[%rd52+4], %r114;
	add.s32 	%r145, %r145, 4;
	add.s32 	%r142, %r142, 4;
	add.s64 	%rd56, %rd56, 16;
	setp.ne.s32 	%p20, %r142, 0;
	@%p20 bra 	$L__BB0_23;
$L__BB0_24:
	setp.eq.s32 	%p21, %r51, 0;
	@%p21 bra 	$L__BB0_27;
	mul.wide.u32 	%rd53, %r144, 4;
	add.s64 	%rd57, %rd14, %rd53;
	neg.s32 	%r146, %r51;
$L__BB0_26:
	.pragma "nounroll";
	mul.wide.s32 	%rd54, %r145, 4;
	add.s64 	%rd55, %rd1, %rd54;
	ld.u32 	%r115, [%rd57];
	st.global.u32 	[%rd55], %r115;
	add.s32 	%r145, %r145, 1;
	add.s64 	%rd57, %rd57, 4;
	add.s32 	%r146, %r146, 1;
	setp.ne.s32 	%p22, %r146, 0;
	@%p22 bra 	$L__BB0_26;
$L__BB0_27:
	{ // callseq 1, 0
	.param .b64 param0;
	st.param.b64 	[param0], %rd14;
	call.uni 
	free, 
	(
	param0
	);
	} // callseq 1
	ret;

}


// ===== COMPILED SASS (sm_100) =====

	.target	sm_100

	.elftype	@"ET_EXEC"


//--------------------- .note.nv.tkinfo           --------------------------
	.section	.note.nv.tkinfo,"",@"SHT_NOTE"
	.sectionflags	@"SHF_NOTE_NV_TKINFO"
	.tkinfo
        /*0018*/ 	.word	0x00000002
        /*0030*/ 	.string	""
        /*0030*/ 	.string	"ptxas"
        /*0030*/ 	.string	"Cuda compilation tools, release 13.0, V13.0.88"
        /*0030*/ 	.string	"Build cuda_13.0.r13.0/compiler.36424714_0"
        /*0030*/ 	.string	"-arch sm_100 -m 64 "



//--------------------- .note.nv.cuinfo           --------------------------
	.section	.note.nv.cuinfo,"",@"SHT_NOTE"
	.sectionflags	@"SHF_NOTE_NV_CUINFO"
        /*0018*/ 	.short	0x0002
        /*001a*/ 	.short	0x0064
        /*001c*/ 	.short	0x0082
	.zero		2


//--------------------- .nv.info                  --------------------------
	.section	.nv.info,"",@"SHT_CUDA_INFO"
	.align	4


	//----- nvinfo : EIATTR_REGCOUNT
	.align		4
        /*0000*/ 	.byte	0x04, 0x2f
        /*0002*/ 	.short	(.L_1 - .L_0)
	.align		4
.L_0:
        /*0004*/ 	.word	index@(_Z5mergePiii)
        /*0008*/ 	.word	0x00000020


	//----- nvinfo : EIATTR_FRAME_SIZE
	.align		4
.L_1:
        /*000c*/ 	.byte	0x04, 0x11
        /*000e*/ 	.short	(.L_3 - .L_2)
	.align		4
.L_2:
        /*0010*/ 	.word	index@(_Z5mergePiii)
        /*0014*/ 	.word	0x00000000


	//----- nvinfo : EIATTR_MIN_STACK_SIZE
	.align		4
.L_3:
        /*0018*/ 	.byte	0x04, 0x12
        /*001a*/ 	.short	(.L_5 - .L_4)
	.align		4
.L_4:
        /*001c*/ 	.word	index@(_Z5mergePiii)
        /*0020*/ 	.word	0x00000000
.L_5:


//--------------------- .nv.compat                --------------------------
	.section	.nv.compat,"",@"SHT_CUDA_COMPAT_INFO"
	.align	4
        /*0000*/ 	.byte	0x02, 0x09, 0x00, 0x00, 0x02, 0x02, 0x01, 0x00, 0x02, 0x05, 0x05, 0x00, 0x03, 0x07, 0x01, 0x01
        /*0010*/ 	.byte	0x02, 0x03, 0x00, 0x00, 0x02, 0x06, 0x01, 0x00, 0x04, 0x0b, 0x08, 0x00, 0x09, 0x00, 0x00, 0x00
        /*0020*/ 	.byte	0x00, 0x00, 0x00, 0x00


//--------------------- .nv.info._Z5mergePiii     --------------------------
	.section	.nv.info._Z5mergePiii,"",@"SHT_CUDA_INFO"
	.sectionflags	@""
	.align	4


	//----- nvinfo : EIATTR_CUDA_API_VERSION
	.align		4
        /*0000*/ 	.byte	0x04, 0x37
        /*0002*/ 	.short	(.L_7 - .L_6)
.L_6:
        /*0004*/ 	.word	0x00000082


	//----- nvinfo : EIATTR_KPARAM_INFO
	.align		4
.L_7:
        /*0008*/ 	.byte	0x04, 0x17
        /*000a*/ 	.short	(.L_9 - .L_8)
.L_8:
        /*000c*/ 	.word	0x00000000
        /*0010*/ 	.short	0x0002
        /*0012*/ 	.short	0x000c
        /*0014*/ 	.byte	0x00, 0xf0, 0x11, 0x00


	//----- nvinfo : EIATTR_KPARAM_INFO
	.align		4
.L_9:
        /*0018*/ 	.byte	0x04, 0x17
        /*001a*/ 	.short	(.L_11 - .L_10)
.L_10:
        /*001c*/ 	.word	0x00000000
        /*0020*/ 	.short	0x0001
        /*0022*/ 	.short	0x0008
        /*0024*/ 	.byte	0x00, 0xf0, 0x11, 0x00


	//----- nvinfo : EIATTR_KPARAM_INFO
	.align		4
.L_11:
        /*0028*/ 	.byte	0x04, 0x17
        /*002a*/ 	.short	(.L_13 - .L_12)
.L_12:
        /*002c*/ 	.word	0x00000000
        /*0030*/ 	.short	0x0000
        /*0032*/ 	.short	0x0000
        /*0034*/ 	.byte	0x00, 0xf5, 0x21, 0x00


	//----- nvinfo : EIATTR_SPARSE_MMA_MASK
	.align		4
.L_13:
        /*0038*/ 	.byte	0x03, 0x50
        /*003a*/ 	.short	0x0000


	//----- nvinfo : EIATTR_MAXREG_COUNT
	.align		4
        /*003c*/ 	.byte	0x03, 0x1b
        /*003e*/ 	.short	0x00ff


	//----- nvinfo : EIATTR_EXTERNS
	.align		4
        /*0040*/ 	.byte	0x04, 0x0f
        /*0042*/ 	.short	(.L_15 - .L_14)


	//   ....[0]....
	.align		4
.L_14:
        /*0044*/ 	.word	index@(malloc)


	//   ....[1]....
	.align		4
        /*0048*/ 	.word	index@(free)


	//----- nvinfo : EIATTR_MERCURY_ISA_VERSION
	.align		4
.L_15:
        /*004c*/ 	.byte	0x03, 0x5f
        /*004e*/ 	.short	0x0101


	//----- nvinfo : EIATTR_VRC_CTA_INIT_COUNT
	.align		4
        /*0050*/ 	.byte	0x02, 0x4a
	.zero		1
	.zero		1


	//----- nvinfo : EIATTR_SYSCALL_OFFSETS
	.align		4
        /*0054*/ 	.byte	0x04, 0x46
        /*0056*/ 	.short	(.L_17 - .L_16)


	//   ....[0]....
.L_16:
        /*0058*/ 	.word	0x00000110


	//   ....[1]....
        /*005c*/ 	.word	0x00000d80


	//----- nvinfo : EIATTR_EXIT_INSTR_OFFSETS
	.align		4
.L_17:
        /*0060*/ 	.byte	0x04, 0x1c
        /*0062*/ 	.short	(.L_19 - .L_18)


	//   ....[0]....
.L_18:
        /*0064*/ 	.word	0x00000d90


	//----- nvinfo : EIATTR_CRS_STACK_SIZE
	.align		4
.L_19:
        /*0068*/ 	.byte	0x04, 0x1e
        /*006a*/ 	.short	(.L_21 - .L_20)
.L_20:
        /*006c*/ 	.word	0x00000000


	//----- nvinfo : EIATTR_CBANK_PARAM_SIZE
	.align		4
.L_21:
        /*0070*/ 	.byte	0x03, 0x19
        /*0072*/ 	.short	0x0010


	//----- nvinfo : EIATTR_PARAM_CBANK
	.align		4
        /*0074*/ 	.byte	0x04, 0x0a
        /*0076*/ 	.short	(.L_23 - .L_22)
	.align		4
.L_22:
        /*0078*/ 	.word	index@(.nv.constant0._Z5mergePiii)
        /*007c*/ 	.short	0x0380
        /*007e*/ 	.short	0x0010


	//----- nvinfo : EIATTR_SW_WAR
	.align		4
.L_23:
        /*0080*/ 	.byte	0x04, 0x36
        /*0082*/ 	.short	(.L_25 - .L_24)
.L_24:
        /*0084*/ 	.word	0x00000008
.L_25:


//--------------------- .nv.callgraph             --------------------------
	.section	.nv.callgraph,"",@"SHT_CUDA_CALLGRAPH"
	.align	4
	.sectionentsize	8
	.align		4
        /*0000*/ 	.word	0x00000000
	.align		4
        /*0004*/ 	.word	0xffffffff
	.align		4
        /*0008*/ 	.word	index@(_Z5mergePiii)
	.align		4
        /*000c*/ 	.word	index@(free)
	.align		4
        /*0010*/ 	.word	index@(_Z5mergePiii)
	.align		4
        /*0014*/ 	.word	index@(malloc)
	.align		4
        /*0018*/ 	.word	0x00000000
	.align		4
        /*001c*/ 	.word	0xfffffffe
	.align		4
        /*0020*/ 	.word	0x00000000
	.align		4
        /*0024*/ 	.word	0xfffffffd
	.align		4
        /*0028*/ 	.word	0x00000000
	.align		4
        /*002c*/ 	.word	0xfffffffc


//--------------------- .nv.constant4             --------------------------
	.section	.nv.constant4,"a",@progbits
	.align	8
	.align		8
.nv.constant4:
        /*0000*/ 	.dword	malloc
	.align		8
        /*0008*/ 	.dword	free


//--------------------- .text._Z5mergePiii        --------------------------
	.section	.text._Z5mergePiii,"ax",@progbits
	.align	128
        .global         _Z5mergePiii
        .type           _Z5mergePiii,@function
        .size           _Z5mergePiii,(.L_x_25 - _Z5mergePiii)
        .other          _Z5mergePiii,@"STO_CUDA_ENTRY STV_DEFAULT"
_Z5mergePiii:
.text._Z5mergePiii:
[----:B------:R-:W0:Y:S01]  /*0000*/  LDC R1, c[0x0][0x37c] ;  /* 0x0000df00ff017b82 */ /* 0x000e220000000800 */
[----:B------:R-:W1:Y:S07]  /*0010*/  S2R R0, SR_TID.X ;  /* 0x0000000000007919 */ /* 0x000e6e0000002100 */
[----:B------:R-:W1:Y:S01]  /*0020*/  S2UR UR4, SR_CTAID.X ;  /* 0x00000000000479c3 */ /* 0x000e620000002500 */
[----:B------:R-:W-:Y:S01]  /*0030*/  MOV R2, 0x0 ;  /* 0x0000000000027802 */ /* 0x000fe20000000f00 */
[----:B------:R-:W2:Y:S06]  /*0040*/  LDCU.64 UR36, c[0x0][0x358] ;  /* 0x00006b00ff2477ac */ /* 0x000eac0008000a00 */
[----:B------:R-:W1:Y:S08]  /*0050*/  LDC R3, c[0x0][0x360] ;  /* 0x0000d800ff037b82 */ /* 0x000e700000000800 */
[----:B------:R-:W3:Y:S01]  /*0060*/  LDC.64 R6, c[0x0][0x388] ;  /* 0x0000e200ff067b82 */ /* 0x000ee20000000a00 */
[----:B-1----:R-:W-:-:S07]  /*0070*/  IMAD R0, R3, UR4, R0 ;  /* 0x0000000403007c24 */ /* 0x002fce000f8e0200 */
[----:B------:R-:W1:Y:S01]  /*0080*/  LDC.64 R2, c[0x4][R2] ;  /* 0x0100000002027b82 */ /* 0x000e620000000a00 */
[----:B---3--:R-:W-:Y:S02]  /*0090*/  IMAD R0, R0, R7, RZ ;  /* 0x0000000700007224 */ /* 0x008fe400078e02ff */
[----:B------:R-:W-:Y:S02]  /*00a0*/  IMAD.SHL.U32 R4, R7, 0x2, RZ ;  /* 0x0000000207047824 */ /* 0x000fe400078e00ff */
[----:B------:R-:W-:Y:S02]  /*00b0*/  IMAD.SHL.U32 R16, R0, 0x2, RZ ;  /* 0x0000000200107824 */ /* 0x000fe400078e00ff */
[----:B------:R-:W-:-:S03]  /*00c0*/  IMAD.WIDE R4, R4, 0x4, RZ ;  /* 0x0000000404047825 */ /* 0x000fc600078e02ff */
[----:B------:R-:W-:-:S04]  /*00d0*/  IADD3 R18, PT, PT, R16, R7, RZ ;  /* 0x0000000710127210 */ /* 0x000fc80007ffe0ff */
[C---:B------:R-:W-:Y:S02]  /*00e0*/  VIADDMNMX R19, R18.reuse, R7, R6, PT ;  /* 0x0000000712137246 */ /* 0x040fe40003800106 */
[----:B0-2---:R-:W-:-:S07]  /*00f0*/  VIMNMX R17, PT, PT, R18, R6, PT ;  /* 0x0000000612117248 */ /* 0x005fce0003fe0100 */
[----:B------:R-:W-:-:S07]  /*0100*/  LEPC R20, `(.L_x_0) ;  /* 0x000000001014794e */ /* 0x000fce0000000000 */
[----:B-1----:R-:W-:Y:S05]  /*0110*/  CALL.ABS.NOINC R2 ;  /* 0x0000000002007343 */ /* 0x002fea0003c00000 */
.L_x_0:
[----:B------:R-:W-:Y:S01]  /*0120*/  ISETP.GE.AND P0, PT, R18, R19, PT ;  /* 0x000000131200720c */ /* 0x000fe20003f06270 */
[----:B------:R-:W-:Y:S01]  /*0130*/  BSSY.RECONVERGENT B0, `(.L_x_1) ;  /* 0x0000018000007945 */ /* 0x000fe20003800200 */
[----:B------:R-:W-:Y:S01]  /*0140*/  IMAD.MOV.U32 R3, RZ, RZ, RZ ;  /* 0x000000ffff037224 */ /* 0x000fe200078e00ff */
[-C--:B------:R-:W-:Y:S01]  /*0150*/  MOV R0, R17.reuse ;  /* 0x0000001100007202 */ /* 0x080fe20000000f00 */
[----:B------:R-:W-:Y:S01]  /*0160*/  IMAD.MOV.U32 R8, RZ, RZ, R16 ;  /* 0x000000ffff087224 */ /* 0x000fe200078e0010 */
[----:B------:R-:W-:-:S13]  /*0170*/  ISETP.GE.OR P0, PT, R16, R17, P0 ;  /* 0x000000111000720c */ /* 0x000fda0000706670 */
[----:B------:R-:W-:Y:S05]  /*0180*/  @P0 BRA `(.L_x_2) ;  /* 0x0000000000480947 */ /* 0x000fea0003800000 */
[----:B------:R-:W0:Y:S01]  /*0190*/  LDC.64 R14, c[0x0][0x380] ;  /* 0x0000e000ff0e7b82 */ /* 0x000e220000000a00 */
[----:B------:R-:W-:Y:S01]  /*01a0*/  IMAD.MOV.U32 R3, RZ, RZ, RZ ;  /* 0x000000ffff037224 */ /* 0x000fe200078e00ff */
[----:B------:R-:W-:Y:S01]  /*01b0*/  MOV R8, R16 ;  /* 0x0000001000087202 */ /* 0x000fe20000000f00 */
[----:B------:R-:W-:-:S07]  /*01c0*/  IMAD.MOV.U32 R0, RZ, RZ, R17 ;  /* 0x000000ffff007224 */ /* 0x000fce00078e0011 */
.L_x_3:
[----:B0-----:R-:W-:-:S04]  /*01d0*/  IMAD.WIDE R6, R8, 0x4, R14 ;  /* 0x0000000408067825 */ /* 0x001fc800078e020e */
[----:B------:R-:W-:Y:S02]  /*01e0*/  IMAD.WIDE R10, R0, 0x4, R14 ;  /* 0x00000004000a7825 */ /* 0x000fe400078e020e */
[----:B------:R-:W2:Y:S04]  /*01f0*/  LDG.E R7, desc[UR36][R6.64] ;  /* 0x0000002406077981 */ /* 0x000ea8000c1e1900 */
[----:B------:R-:W2:Y:S01]  /*0200*/  LDG.E R10, desc[UR36][R10.64] ;  /* 0x000000240a0a7981 */ /* 0x000ea2000c1e1900 */
[C---:B------:R-:W-:Y:S01]  /*0210*/  IMAD.WIDE.U32 R12, R3.reuse, 0x4, R4 ;  /* 0x00000004030c7825 */ /* 0x040fe200078e0004 */
[----:B------:R-:W-:Y:S02]  /*0220*/  IADD3 R3, PT, PT, R3, 0x1, RZ ;  /* 0x0000000103037810 */ /* 0x000fe40007ffe0ff */
[----:B--2---:R-:W-:-:S13]  /*0230*/  ISETP.GE.AND P0, PT, R7, R10, PT ;  /* 0x0000000a0700720c */ /* 0x004fda0003f06270 */
[----:B------:R-:W-:Y:S01]  /*0240*/  @P0 VIADD R0, R0, 0x1 ;  /* 0x0000000100000836 */ /* 0x000fe20000000000 */
[----:B------:R1:W-:Y:S01]  /*0250*/  @!P0 ST.E desc[UR36][R12.64], R7 ;  /* 0x000000070c008985 */ /* 0x0003e2000c101924 */
[----:B------:R-:W-:-:S03]  /*0260*/  @!P0 VIADD R8, R8, 0x1 ;  /* 0x0000000108088836 */ /* 0x000fc60000000000 */
[----:B------:R1:W-:Y:S01]  /*0270*/  @P0 ST.E desc[UR36][R12.64], R10 ;  /* 0x0000000a0c000985 */ /* 0x0003e2000c101924 */
[----:B------:R-:W-:Y:S02]  /*0280*/  ISETP.GE.AND P0, PT, R0, R19, PT ;  /* 0x000000130000720c */ /* 0x000fe40003f06270 */
[----:B------:R-:W-:-:S13]  /*0290*/  ISETP.LT.AND P1, PT, R8, R17, PT ;  /* 0x000000110800720c */ /* 0x000fda0003f21270 */
[----:B-1----:R-:W-:Y:S05]  /*02a0*/  @!P0 BRA P1, `(.L_x_3) ;  /* 0xfffffffc00c88947 */ /* 0x002fea000083ffff */
.L_x_2:
[----:B------:R-:W-:Y:S05]  /*02b0*/  BSYNC.RECONVERGENT B0 ;  /* 0x0000000000007941 */ /* 0x000fea0003800200 */
.L_x_1:
[----:B------:R-:W-:Y:S01]  /*02c0*/  ISETP.GE.AND P0, PT, R8, R17, PT ;  /* 0x000000110800720c */ /* 0x000fe20003f06270 */
[----:B------:R-:W-:Y:S01]  /*02d0*/  BSSY.RECONVERGENT B0, `(.L_x_4) ;  /* 0x0000039000007945 */ /* 0x000fe20003800200 */
[----:B------:R-:W-:-:S11]  /*02e0*/  IMAD.MOV.U32 R6, RZ, RZ, R3 ;  /* 0x000000ffff067224 */ /* 0x000fd600078e0003 */
[----:B------:R-:W-:Y:S05]  /*02f0*/  @P0 BRA `(.L_x_5) ;  /* 0x0000000000d80947 */ /* 0x000fea0003800000 */
[--C-:B------:R-:W-:Y:S01]  /*0300*/  IMAD.IADD R2, R17, 0x1, -R8.reuse ;  /* 0x0000000111027824 */ /* 0x100fe200078e0a08 */
[----:B------:R-:W-:Y:S01]  /*0310*/  BSSY.RECONVERGENT B1, `(.L_x_6) ;  /* 0x0000015000017945 */ /* 0x000fe20003800200 */
[----:B------:R-:W-:Y:S01]  /*0320*/  MOV R6, R3 ;  /* 0x0000000300067202 */ /* 0x000fe20000000f00 */
[----:B------:R-:W-:Y:S02]  /*0330*/  IMAD.MOV.U32 R7, RZ, RZ, R8 ;  /* 0x000000ffff077224 */ /* 0x000fe400078e0008 */
[----:B------:R-:W-:-:S13]  /*0340*/  LOP3.LUT P0, R2, R2, 0x3, RZ, 0xc0, !PT ;  /* 0x0000000302027812 */ /* 0x000fda000780c0ff */
[----:B------:R-:W-:Y:S05]  /*0350*/  @!P0 BRA `(.L_x_7) ;  /* 0x0000000000408947 */ /* 0x000fea0003800000 */
[----:B------:R-:W0:Y:S01]  /*0360*/  LDC.64 R10, c[0x0][0x380] ;  /* 0x0000e000ff0a7b82 */ /* 0x000e220000000a00 */
[----:B------:R-:W-:Y:S01]  /*0370*/  BSSY.RECONVERGENT B2, `(.L_x_7) ;  /* 0x000000e000027945 */ /* 0x000fe20003800200 */
[----:B------:R-:W-:Y:S01]  /*0380*/  IMAD.MOV R2, RZ, RZ, -R2 ;  /* 0x000000ffff027224 */ /* 0x000fe200078e0a02 */
[----:B------:R-:W-:Y:S01]  /*0390*/  MOV R9, R3 ;  /* 0x0000000300097202 */ /* 0x000fe20000000f00 */
[----:B------:R-:W-:-:S07]  /*03a0*/  IMAD.MOV.U32 R7, RZ, RZ, R8 ;  /* 0x000000ffff077224 */ /* 0x000fce00078e0008 */
.L_x_8:
[----:B01----:R-:W-:-:S06]  /*03b0*/  IMAD.WIDE R12, R7, 0x4, R10 ;  /* 0x00000004070c7825 */ /* 0x003fcc00078e020a */
[----:B------:R-:W2:Y:S01]  /*03c0*/  LDG.E R13, desc[UR36][R12.64] ;  /* 0x000000240c0d7981 */ /* 0x000ea2000c1e1900 */
[C---:B------:R-:W-:Y:S01]  /*03d0*/  IMAD.WIDE.U32 R14, R9.reuse, 0x4, R4 ;  /* 0x00000004090e7825 */ /* 0x040fe200078e0004 */
[----:B------:R-:W-:-:S03]  /*03e0*/  IADD3 R6, PT, PT, R9, 0x1, RZ ;  /* 0x0000000109067810 */ /* 0x000fc60007ffe0ff */
[----:B------:R-:W-:Y:S02]  /*03f0*/  VIADD R2, R2, 0x1 ;  /* 0x0000000102027836 */ /* 0x000fe40000000000 */
[----:B------:R-:W-:Y:S02]  /*0400*/  VIADD R7, R7, 0x1 ;  /* 0x0000000107077836 */ /* 0x000fe40000000000 */
[----:B------:R-:W-:Y:S01]  /*0410*/  IMAD.MOV.U32 R9, RZ, RZ, R6 ;  /* 0x000000ffff097224 */ /* 0x000fe200078e0006 */
[----:B------:R-:W-:Y:S01]  /*0420*/  ISETP.NE.AND P0, PT, R2, RZ, PT ;  /* 0x000000ff0200720c */ /* 0x000fe20003f05270 */
[----:B--2---:R1:W-:-:S12]  /*0430*/  ST.E desc[UR36][R14.64], R13 ;  /* 0x0000000d0e007985 */ /* 0x0043d8000c101924 */
[----:B------:R-:W-:Y:S05]  /*0440*/  @P0 BRA `(.L_x_8) ;  /* 0xfffffffc00d80947 */ /* 0x000fea000383ffff */
[----:B------:R-:W-:Y:S05]  /*0450*/  BSYNC.RECONVERGENT B2 ;  /* 0x0000000000027941 */ /* 0x000fea0003800200 */
.L_x_7:
[----:B------:R-:W-:Y:S05]  /*0460*/  BSYNC.RECONVERGENT B1 ;  /* 0x0000000000017941 */ /* 0x000fea0003800200 */
.L_x_6:
[----:B------:R-:W-:-:S04]  /*0470*/  IADD3 R2, PT, PT, -R17, R8, RZ ;  /* 0x0000000811027210 */ /* 0x000fc80007ffe1ff */
[----:B------:R-:W-:-:S13]  /*0480*/  ISETP.GT.U32.AND P0, PT, R2, -0x4, PT ;  /* 0xfffffffc0200780c */ /* 0x000fda0003f04070 */
[----:B------:R-:W-:Y:S05]  /*0490*/  @P0 BRA `(.L_x_5) ;  /* 0x0000000000700947 */ /* 0x000fea0003800000 */
[----:B-1----:R-:W0:Y:S01]  /*04a0*/  LDC.64 R12, c[0x0][0x380] ;  /* 0x0000e000ff0c7b82 */ /* 0x002e220000000a00 */
[----:B------:R-:W-:Y:S01]  /*04b0*/  IADD3 R10, PT, PT, -R3, R6, R8 ;  /* 0x00000006030a7210 */ /* 0x000fe20007ffe108 */
[----:B------:R-:W-:Y:S01]  /*04c0*/  VIADD R11, R6, 0x1 ;  /* 0x00000001060b7836 */ /* 0x000fe20000000000 */
[----:B------:R-:W-:-:S03]  /*04d0*/  IADD3 R6, PT, PT, -R8, R3, R17 ;  /* 0x0000000308067210 */ /* 0x000fc60007ffe111 */
[----:B------:R-:W-:Y:S01]  /*04e0*/  IMAD.IADD R10, R10, 0x1, -R17 ;  /* 0x000000010a0a7824 */ /* 0x000fe200078e0a11 */
[----:B0-----:R-:W-:-:S04]  /*04f0*/  IADD3 R2, P0, PT, R12, 0x8, RZ ;  /* 0x000000080c027810 */ /* 0x001fc80007f1e0ff */
[----:B------:R-:W-:-:S09]  /*0500*/  IADD3.X R3, PT, PT, RZ, R13, RZ, P0, !PT ;  /* 0x0000000dff037210 */ /* 0x000fd200007fe4ff */
.L_x_9:
[----:B------:R-:W-:-:S05]  /*0510*/  IMAD.WIDE R8, R7, 0x4, R2 ;  /* 0x0000000407087825 */ /* 0x000fca00078e0202 */
[----:B0-----:R-:W2:Y:S01]  /*0520*/  LDG.E R17, desc[UR36][R8.64+-0x8] ;  /* 0xfffff82408117981 */ /* 0x001ea2000c1e1900 */
[----:B------:R-:W-:-:S04]  /*0530*/  VIADD R13, R11, 0xffffffff ;  /* 0xffffffff0b0d7836 */ /* 0x000fc80000000000 */
[----:B------:R-:W-:-:S05]  /*0540*/  IMAD.WIDE.U32 R12, R13, 0x4, R4 ;  /* 0x000000040d0c7825 */ /* 0x000fca00078e0004 */
[----:B--2---:R0:W-:Y:S04]  /*0550*/  ST.E desc[UR36][R12.64], R17 ;  /* 0x000000110c007985 */ /* 0x0041e8000c101924 */
[----:B------:R-:W2:Y:S01]  /*0560*/  LDG.E R25, desc[UR36][R8.64+-0x4] ;  /* 0xfffffc2408197981 */ /* 0x000ea2000c1e1900 */
[----:B------:R-:W-:-:S04]  /*0570*/  IMAD.WIDE.U32 R14, R11, 0x4, R4 ;  /* 0x000000040b0e7825 */ /* 0x000fc800078e0004 */
[----:B------:R-:W-:Y:S01]  /*0580*/  VIADD R21, R11, 0x1 ;  /* 0x000000010b157836 */ /* 0x000fe20000000000 */
[----:B--2---:R0:W-:Y:S04]  /*0590*/  ST.E desc[UR36][R14.64], R25 ;  /* 0x000000190e007985 */ /* 0x0041e8000c101924 */
[----:B------:R-:W2:Y:S01]  /*05a0*/  LDG.E R27, desc[UR36][R8.64] ;  /* 0x00000024081b7981 */ /* 0x000ea2000c1e1900 */
[----:B------:R-:W-:Y:S01]  /*05b0*/  IMAD.WIDE.U32 R20, R21, 0x4, R4 ;  /* 0x0000000415147825 */ /* 0x000fe200078e0004 */
[----:B------:R-:W-:-:S04]  /*05c0*/  IADD3 R23, PT, PT, R11, 0x2, RZ ;  /* 0x000000020b177810 */ /* 0x000fc80007ffe0ff */
[----:B--2---:R0:W-:Y:S04]  /*05d0*/  ST.E desc[UR36][R20.64], R27 ;  /* 0x0000001b14007985 */ /* 0x0041e8000c101924 */
[----:B------:R-:W2:Y:S01]  /*05e0*/  LDG.E R29, desc[UR36][R8.64+0x4] ;  /* 0x00000424081d7981 */ /* 0x000ea2000c1e1900 */
[----:B------:R-:W-:Y:S01]  /*05f0*/  IMAD.WIDE.U32 R22, R23, 0x4, R4 ;  /* 0x0000000417167825 */ /* 0x000fe200078e0004 */
[----:B------:R-:W-:-:S03]  /*0600*/  IADD3 R7, PT, PT, R7, 0x4, RZ ;  /* 0x0000000407077810 */ /* 0x000fc60007ffe0ff */
[----:B------:R-:W-:Y:S02]  /*0610*/  VIADD R10, R10, 0x4 ;  /* 0x000000040a0a7836 */ /* 0x000fe40000000000 */
[----:B------:R-:W-:-:S03]  /*0620*/  VIADD R11, R11, 0x4 ;  /* 0x000000040b0b7836 */ /* 0x000fc60000000000 */
[----:B------:R-:W-:Y:S01]  /*0630*/  ISETP.NE.AND P0, PT, R10, RZ, PT ;  /* 0x000000ff0a00720c */ /* 0x000fe20003f05270 */
[----:B--2---:R0:W-:-:S12]  /*0640*/  ST.E desc[UR36][R22.64], R29 ;  /* 0x0000001d16007985 */ /* 0x0041d8000c101924 */
[----:B------:R-:W-:Y:S05]  /*0650*/  @P0 BRA `(.L_x_9) ;  /* 0xfffffffc00ac0947 */ /* 0x000fea000383ffff */
.L_x_5:
[----:B------:R-:W-:Y:S05]  /*0660*/  BSYNC.RECONVERGENT B0 ;  /* 0x0000000000007941 */ /* 0x000fea0003800200 */
.L_x_4:
[----:B------:R-:W-:Y:S01]  /*0670*/  ISETP.GE.AND P0, PT, R0, R19, PT ;  /* 0x000000130000720c */ /* 0x000fe20003f06270 */
[----:B------:R-:W-:-:S12]  /*0680*/  BSSY.RECONVERGENT B0, `(.L_x_10) ;  /* 0x0000037000007945 */ /* 0x000fd80003800200 */
[----:B------:R-:W-:Y:S05]  /*0690*/  @P0 BRA `(.L_x_11) ;  /* 0x0000000000d40947 */ /* 0x000fea0003800000 */
[----:B------:R-:W-:Y:S01]  /*06a0*/  IMAD.IADD R2, R19, 0x1, -R0 ;  /* 0x0000000113027824 */ /* 0x000fe200078e0a00 */
[----:B------:R-:W-:Y:S01]  /*06b0*/  BSSY.RECONVERGENT B1, `(.L_x_12) ;  /* 0x0000015000017945 */ /* 0x000fe20003800200 */
[----:B------:R-:W-:-:S03]  /*06c0*/  MOV R3, R6 ;  /* 0x0000000600037202 */ /* 0x000fc60000000f00 */
[----:B------:R-:W-:Y:S01]  /*06d0*/  LOP3.LUT P0, R7, R2, 0x3, RZ, 0xc0, !PT ;  /* 0x0000000302077812 */ /* 0x000fe2000780c0ff */
[----:B------:R-:W-:-:S12]  /*06e0*/  IMAD.MOV.U32 R2, RZ, RZ, R0 ;  /* 0x000000ffff027224 */ /* 0x000fd800078e0000 */
[----:B------:R-:W-:Y:S05]  /*06f0*/  @!P0 BRA `(.L_x_13) ;  /* 0x0000000000408947 */ /* 0x000fea0003800000 */
[----:B01----:R-:W0:Y:S01]  /*0700*/  LDC.64 R12, c[0x0][0x380] ;  /* 0x0000e000ff0c7b82 */ /* 0x003e220000000a00 */
[----:B------:R-:W-:Y:S01]  /*0710*/  BSSY.RECONVERGENT B2, `(.L_x_14) ;  /* 0x000000d000027945 */ /* 0x000fe20003800200 */
[----:B------:R-:W-:Y:S01]  /*0720*/  IADD3 R3, PT, PT, -R7, RZ, RZ ;  /* 0x000000ff07037210 */ /* 0x000fe20007ffe1ff */
[----:B------:R-:W-:Y:S01]  /*0730*/  IMAD.MOV.U32 R7, RZ, RZ, R6 ;  /* 0x000000ffff077224 */ /* 0x000fe200078e0006 */
[----:B------:R-:W-:-:S07]  /*0740*/  MOV R2, R0 ;  /* 0x0000000000027202 */ /* 0x000fce0000000f00 */
.L_x_15:
[----:B01----:R-:W-:-:S06]  /*0750*/  IMAD.WIDE R8, R2, 0x4, R12 ;  /* 0x0000000402087825 */ /* 0x003fcc00078e020c */
[----:B------:R-:W2:Y:S01]  /*0760*/  LDG.E R9, desc[UR36][R8.64] ;  /* 0x0000002408097981 */ /* 0x000ea2000c1e1900 */
[C---:B------:R-:W-:Y:S01]  /*0770*/  IMAD.WIDE.U32 R10, R7.reuse, 0x4, R4 ;  /* 0x00000004070a7825 */ /* 0x040fe200078e0004 */
[----:B------:R-:W-:-:S03]  /*0780*/  IADD3 R7, PT, PT, R7, 0x1, RZ ;  /* 0x0000000107077810 */ /* 0x000fc60007ffe0ff */
[----:B------:R-:W-:Y:S02]  /*0790*/  VIADD R3, R3, 0x1 ;  /* 0x0000000103037836 */ /* 0x000fe40000000000 */
[----:B------:R-:W-:-:S03]  /*07a0*/  VIADD R2, R2, 0x1 ;  /* 0x0000000102027836 */ /* 0x000fc60000000000 */
[----:B------:R-:W-:Y:S01]  /*07b0*/  ISETP.NE.AND P0, PT, R3, RZ, PT ;  /* 0x000000ff0300720c */ /* 0x000fe20003f05270 */
[----:B--2---:R1:W-:-:S12]  /*07c0*/  ST.E desc[UR36][R10.64], R9 ;  /* 0x000000090a007985 */ /* 0x0043d8000c101924 */
[----:B------:R-:W-:Y:S05]  /*07d0*/  @P0 BRA `(.L_x_15) ;  /* 0xfffffffc00dc0947 */ /* 0x000fea000383ffff */
[----:B------:R-:W-:Y:S05]  /*07e0*/  BSYNC.RECONVERGENT B2 ;  /* 0x0000000000027941 */ /* 0x000fea0003800200 */
.L_x_14:
[----:B------:R-:W-:-:S07]  /*07f0*/  MOV R3, R7 ;  /* 0x0000000700037202 */ /* 0x000fce0000000f00 */
.L_x_13:
[----:B------:R-:W-:Y:S05]  /*0800*/  BSYNC.RECONVERGENT B1 ;  /* 0x0000000000017941 */ /* 0x000fea0003800200 */
.L_x_12:
[----:B------:R-:W-:-:S05]  /*0810*/  IMAD.IADD R7, R0, 0x1, -R19 ;  /* 0x0000000100077824 */ /* 0x000fca00078e0a13 */
[----:B------:R-:W-:-:S13]  /*0820*/  ISETP.GT.U32.AND P0, PT, R7, -0x4, PT ;  /* 0xfffffffc0700780c */ /* 0x000fda0003f04070 */
[----:B------:R-:W-:Y:S05]  /*0830*/  @P0 BRA `(.L_x_11) ;  /* 0x00000000006c0947 */ /* 0x000fea0003800000 */
[----:B-1----:R-:W1:Y:S01]  /*0840*/  LDC.64 R8, c[0x0][0x380] ;  /* 0x0000e000ff087b82 */ /* 0x002e620000000a00 */
[C---:B------:R-:W-:Y:S02]  /*0850*/  IADD3 R7, PT, PT, -R3.reuse, R6, R19 ;  /* 0x0000000603077210 */ /* 0x040fe40007ffe113 */
[----:B------:R-:W-:-:S03]  /*0860*/  IADD3 R3, PT, PT, R3, 0x1, RZ ;  /* 0x0000000103037810 */ /* 0x000fc60007ffe0ff */
[----:B------:R-:W-:Y:S01]  /*0870*/  IMAD.IADD R0, R7, 0x1, -R0 ;  /* 0x0000000107007824 */ /* 0x000fe200078e0a00 */
[----:B-1----:R-:W-:-:S04]  /*0880*/  IADD3 R8, P0, PT, R8, 0x8, RZ ;  /* 0x0000000808087810 */ /* 0x002fc80007f1e0ff */
[----:B------:R-:W-:-:S09]  /*0890*/  IADD3.X R9, PT, PT, RZ, R9, RZ, P0, !PT ;  /* 0x00000009ff097210 */ /* 0x000fd200007fe4ff */
.L_x_16:
[----:B------:R-:W-:-:S05]  /*08a0*/  IMAD.WIDE R6, R2, 0x4, R8 ;  /* 0x0000000402067825 */ /* 0x000fca00078e0208 */
[----:B0-2---:R-:W2:Y:S01]  /*08b0*/  LDG.E R17, desc[UR36][R6.64+-0x8] ;  /* 0xfffff82406117981 */ /* 0x005ea2000c1e1900 */
[----:B------:R-:W-:-:S04]  /*08c0*/  VIADD R11, R3, 0xffffffff ;  /* 0xffffffff030b7836 */ /* 0x000fc80000000000 */
[----:B------:R-:W-:-:S05]  /*08d0*/  IMAD.WIDE.U32 R10, R11, 0x4, R4 ;  /* 0x000000040b0a7825 */ /* 0x000fca00078e0004 */
[----:B--2---:R2:W-:Y:S04]  /*08e0*/  ST.E desc[UR36][R10.64], R17 ;  /* 0x000000110a007985 */ /* 0x0045e8000c101924 */
[----:B------:R-:W3:Y:S01]  /*08f0*/  LDG.E R23, desc[UR36][R6.64+-0x4] ;  /* 0xfffffc2406177981 */ /* 0x000ee2000c1e1900 */
[C---:B------:R-:W-:Y:S01]  /*0900*/  IMAD.WIDE.U32 R12, R3.reuse, 0x4, R4 ;  /* 0x00000004030c7825 */ /* 0x040fe200078e0004 */
[----:B------:R-:W-:-:S04]  /*0910*/  IADD3 R15, PT, PT, R3, 0x1, RZ ;  /* 0x00000001030f7810 */ /* 0x000fc80007ffe0ff */
[----:B---3--:R2:W-:Y:S04]  /*0920*/  ST.E desc[UR36][R12.64], R23 ;  /* 0x000000170c007985 */ /* 0x0085e8000c101924 */
[----:B------:R-:W3:Y:S01]  /*0930*/  LDG.E R25, desc[UR36][R6.64] ;  /* 0x0000002406197981 */ /* 0x000ee2000c1e1900 */
[----:B------:R-:W-:-:S04]  /*0940*/  IMAD.WIDE.U32 R14, R15, 0x4, R4 ;  /* 0x000000040f0e7825 */ /* 0x000fc800078e0004 */
[----:B------:R-:W-:Y:S01]  /*0950*/  VIADD R21, R3, 0x2 ;  /* 0x0000000203157836 */ /* 0x000fe20000000000 */
[----:B---3--:R2:W-:Y:S04]  /*0960*/  ST.E desc[UR36][R14.64], R25 ;  /* 0x000000190e007985 */ /* 0x0085e8000c101924 */
[----:B------:R-:W3:Y:S01]  /*0970*/  LDG.E R27, desc[UR36][R6.64+0x4] ;  /* 0x00000424061b7981 */ /* 0x000ee2000c1e1900 */
[----:B------:R-:W-:Y:S01]  /*0980*/  IMAD.WIDE.U32 R20, R21, 0x4, R4 ;  /* 0x0000000415147825 */ /* 0x000fe200078e0004 */
[----:B------:R-:W-:Y:S02]  /*0990*/  IADD3 R0, PT, PT, R0, -0x4, RZ ;  /* 0xfffffffc00007810 */ /* 0x000fe40007ffe0ff */
[----:B------:R-:W-:Y:S01]  /*09a0*/  IADD3 R2, PT, PT, R2, 0x4, RZ ;  /* 0x0000000402027810 */ /* 0x000fe20007ffe0ff */
[----:B------:R-:W-:Y:S01]  /*09b0*/  VIADD R3, R3, 0x4 ;  /* 0x0000000403037836 */ /* 0x000fe20000000000 */
[----:B------:R-:W-:Y:S01]  /*09c0*/  ISETP.NE.AND P0, PT, R0, RZ, PT ;  /* 0x000000ff0000720c */ /* 0x000fe20003f05270 */
[----:B---3--:R2:W-:-:S12]  /*09d0*/  ST.E desc[UR36][R20.64], R27 ;  /* 0x0000001b14007985 */ /* 0x0085d8000c101924 */
[----:B------:R-:W-:Y:S05]  /*09e0*/  @P0 BRA `(.L_x_16) ;  /* 0xfffffffc00ac0947 */ /* 0x000fea000383ffff */
.L_x_11:
[----:B------:R-:W-:Y:S05]  /*09f0*/  BSYNC.RECONVERGENT B0 ;  /* 0x0000000000007941 */ /* 0x000fea0003800200 */
.L_x_10:
[----:B------:R-:W-:Y:S01]  /*0a00*/  ISETP.GE.AND P0, PT, R16, R19, PT ;  /* 0x000000131000720c */ /* 0x000fe20003f06270 */
[----:B------:R-:W-:-:S12]  /*0a10*/  BSSY.RECONVERGENT B0, `(.L_x_17) ;  /* 0x0000033000007945 */ /* 0x000fd80003800200 */
[----:B------:R-:W-:Y:S05]  /*0a20*/  @P0 BRA `(.L_x_18) ;  /* 0x0000000000c40947 */ /* 0x000fea0003800000 */
[C---:B------:R-:W-:Y:S01]  /*0a30*/  IMAD.IADD R0, R19.reuse, 0x1, -R16 ;  /* 0x0000000113007824 */ /* 0x040fe200078e0a10 */
[----:B------:R-:W-:Y:S01]  /*0a40*/  IADD3 R19, PT, PT, -R19, R16, RZ ;  /* 0x0000001013137210 */ /* 0x000fe20007ffe1ff */
[----:B------:R-:W-:Y:S01]  /*0a50*/  BSSY.RECONVERGENT B1, `(.L_x_19) ;  /* 0x000001e000017945 */ /* 0x000fe20003800200 */
[----:B-12---:R-:W-:Y:S02]  /*0a60*/  IMAD.MOV.U32 R11, RZ, RZ, RZ ;  /* 0x000000ffff0b7224 */ /* 0x006fe400078e00ff */
[----:B------:R-:W-:Y:S02]  /*0a70*/  ISETP.GT.U32.AND P1, PT, R19, -0x4, PT ;  /* 0xfffffffc1300780c */ /* 0x000fe40003f24070 */
[----:B0-----:R-:W-:-:S04]  /*0a80*/  LOP3.LUT R12, R0, 0x3, RZ, 0xc0, !PT ;  /* 0x00000003000c7812 */ /* 0x001fc800078ec0ff */
[----:B------:R-:W-:-:S07]  /*0a90*/  ISETP.NE.AND P0, PT, R12, RZ, PT ;  /* 0x000000ff0c00720c */ /* 0x000fce0003f05270 */
[----:B------:R-:W-:Y:S06]  /*0aa0*/  @P1 BRA `(.L_x_20) ;  /* 0x0000000000601947 */ /* 0x000fec0003800000 */
[----:B------:R-:W0:Y:S01]  /*0ab0*/  LDC.64 R2, c[0x0][0x380] ;  /* 0x0000e000ff027b82 */ /* 0x000e220000000a00 */
[----:B------:R-:W-:Y:S02]  /*0ac0*/  LOP3.LUT R11, R0, 0xfffffffc, RZ, 0xc0, !PT ;  /* 0xfffffffc000b7812 */ /* 0x000fe400078ec0ff */
[----:B------:R-:W-:-:S03]  /*0ad0*/  IADD3 R10, P1, PT, R4, 0x8, RZ ;  /* 0x00000008040a7810 */ /* 0x000fc60007f3e0ff */
[----:B------:R-:W-:Y:S01]  /*0ae0*/  IMAD.MOV R0, RZ, RZ, -R11 ;  /* 0x000000ffff007224 */ /* 0x000fe200078e0a0b */
[----:B------:R-:W-:Y:S02]  /*0af0*/  IADD3.X R21, PT, PT, RZ, R5, RZ, P1, !PT ;  /* 0x00000005ff157210 */ /* 0x000fe40000ffe4ff */
[----:B0-----:R-:W-:-:S04]  /*0b00*/  IADD3 R2, P2, PT, R2, 0x8, RZ ;  /* 0x0000000802027810 */ /* 0x001fc80007f5e0ff */
[----:B------:R-:W-:-:S09]  /*0b10*/  IADD3.X R3, PT, PT, RZ, R3, RZ, P2, !PT ;  /* 0x00000003ff037210 */ /* 0x000fd200017fe4ff */
.L_x_21:
[----:B------:R-:W-:Y:S01]  /*0b20*/  IMAD.MOV.U32 R8, RZ, RZ, R10 ;  /* 0x000000ffff087224 */ /* 0x000fe200078e000a */
[----:B------:R-:W-:-:S05]  /*0b30*/  MOV R9, R21 ;  /* 0x0000001500097202 */ /* 0x000fca0000000f00 */
[----:B0-----:R-:W2:Y:S01]  /*0b40*/  LD.E R13, desc[UR36][R8.64+-0x8] ;  /* 0xfffff824080d7980 */ /* 0x001ea2000c101900 */
[----:B------:R-:W-:-:S05]  /*0b50*/  IMAD.WIDE R6, R16, 0x4, R2 ;  /* 0x0000000410067825 */ /* 0x000fca00078e0202 */
[----:B--2---:R0:W-:Y:S04]  /*0b60*/  STG.E desc[UR36][R6.64+-0x8], R13 ;  /* 0xfffff80d06007986 */ /* 0x0041e8000c101924 */
[----:B------:R-:W2:Y:S04]  /*0b70*/  LD.E R15, desc[UR36][R8.64+-0x4] ;  /* 0xfffffc24080f7980 */ /* 0x000ea8000c101900 */
[----:B--2---:R0:W-:Y:S04]  /*0b80*/  STG.E desc[UR36][R6.64+-0x4], R15 ;  /* 0xfffffc0f06007986 */ /* 0x0041e8000c101924 */
[----:B------:R-:W2:Y:S04]  /*0b90*/  LD.E R17, desc[UR36][R8.64] ;  /* 0x0000002408117980 */ /* 0x000ea8000c101900 */
[----:B--2---:R0:W-:Y:S04]  /*0ba0*/  STG.E desc[UR36][R6.64], R17 ;  /* 0x0000001106007986 */ /* 0x0041e8000c101924 */
[----:B------:R-:W2:Y:S01]  /*0bb0*/  LD.E R19, desc[UR36][R8.64+0x4] ;  /* 0x0000042408137980 */ /* 0x000ea2000c101900 */
[----:B------:R-:W-:Y:S01]  /*0bc0*/  VIADD R0, R0, 0x4 ;  /* 0x0000000400007836 */ /* 0x000fe20000000000 */
[----:B------:R-:W-:Y:S01]  /*0bd0*/  IADD3 R10, P2, PT, R8, 0x10, RZ ;  /* 0x00000010080a7810 */ /* 0x000fe20007f5e0ff */
[----:B------:R-:W-:-:S03]  /*0be0*/  VIADD R16, R16, 0x4 ;  /* 0x0000000410107836 */ /* 0x000fc60000000000 */
[----:B------:R-:W-:Y:S02]  /*0bf0*/  ISETP.NE.AND P1, PT, R0, RZ, PT ;  /* 0x000000ff0000720c */ /* 0x000fe40003f25270 */
[----:B------:R-:W-:Y:S01]  /*0c00*/  IADD3.X R21, PT, PT, RZ, R9, RZ, P2, !PT ;  /* 0x00000009ff157210 */ /* 0x000fe200017fe4ff */
[----:B--2---:R0:W-:Y:S10]  /*0c10*/  STG.E desc[UR36][R6.64+0x4], R19 ;  /* 0x0000041306007986 */ /* 0x0041f4000c101924 */
[----:B------:R-:W-:Y:S05]  /*0c20*/  @P1 BRA `(.L_x_21) ;  /* 0xfffffffc00bc1947 */ /* 0x000fea000383ffff */
.L_x_20:
[----:B------:R-:W-:Y:S05]  /*0c30*/  BSYNC.RECONVERGENT B1 ;  /* 0x0000000000017941 */ /* 0x000fea0003800200 */
.L_x_19:
[----:B------:R-:W-:Y:S05]  /*0c40*/  @!P0 BRA `(.L_x_18) ;  /* 0x00000000003c8947 */ /* 0x000fea0003800000 */
[----:B------:R-:W1:Y:S01]  /*0c50*/  LDC.64 R8, c[0x0][0x380] ;  /* 0x0000e000ff087b82 */ /* 0x000e620000000a00 */
[----:B------:R-:W-:Y:S01]  /*0c60*/  IMAD.WIDE.U32 R2, R11, 0x4, R4 ;  /* 0x000000040b027825 */ /* 0x000fe200078e0004 */
[----:B------:R-:W-:-:S03]  /*0c70*/  IADD3 R0, PT, PT, -R12, RZ, RZ ;  /* 0x000000ff0c007210 */ /* 0x000fc60007ffe1ff */
[----:B------:R-:W-:Y:S01]  /*0c80*/  IMAD.MOV.U32 R11, RZ, RZ, R3 ;  /* 0x000000ffff0b7224 */ /* 0x000fe200078e0003 */
[----:B0-----:R-:W-:-:S07]  /*0c90*/  MOV R6, R2 ;  /* 0x0000000200067202 */ /* 0x001fce0000000f00 */
.L_x_22:
[----:B---3--:R-:W-:-:S06]  /*0ca0*/  IMAD.MOV.U32 R7, RZ, RZ, R11 ;  /* 0x000000ffff077224 */ /* 0x008fcc00078e000b */
[----:B------:R0:W2:Y:S01]  /*0cb0*/  LD.E R7, desc[UR36][R6.64] ;  /* 0x0000002406077980 */ /* 0x0000a2000c101900 */
[----:B-1----:R-:W-:Y:S01]  /*0cc0*/  IMAD.WIDE R2, R16, 0x4, R8 ;  /* 0x0000000410027825 */ /* 0x002fe200078e0208 */
[----:B------:R-:W-:-:S03]  /*0cd0*/  IADD3 R0, PT, PT, R0, 0x1, RZ ;  /* 0x0000000100007810 */ /* 0x000fc60007ffe0ff */
[----:B------:R-:W-:Y:S01]  /*0ce0*/  VIADD R16, R16, 0x1 ;  /* 0x0000000110107836 */ /* 0x000fe20000000000 */
[----:B------:R-:W-:Y:S02]  /*0cf0*/  ISETP.NE.AND P0, PT, R0, RZ, PT ;  /* 0x000000ff0000720c */ /* 0x000fe40003f05270 */
[----:B0-----:R-:W-:-:S04]  /*0d00*/  IADD3 R6, P1, PT, R6, 0x4, RZ ;  /* 0x0000000406067810 */ /* 0x001fc80007f3e0ff */
[----:B------:R-:W-:Y:S01]  /*0d10*/  IADD3.X R11, PT, PT, RZ, R11, RZ, P1, !PT ;  /* 0x0000000bff0b7210 */ /* 0x000fe20000ffe4ff */
[----:B--2---:R3:W-:Y:S06]  /*0d20*/  STG.E desc[UR36][R2.64], R7 ;  /* 0x0000000702007986 */ /* 0x0047ec000c101924 */
[----:B------:R-:W-:Y:S05]  /*0d30*/  @P0 BRA `(.L_x_22) ;  /* 0xfffffffc00d80947 */ /* 0x000fea000383ffff */
.L_x_18:
[----:B------:R-:W-:Y:S05]  /*0d40*/  BSYNC.RECONVERGENT B0 ;  /* 0x0000000000007941 */ /* 0x000fea0003800200 */
.L_x_17:
[----:B------:R-:W-:-:S04]  /*0d50*/  MOV R0, 0x8 ;  /* 0x0000000800007802 */ /* 0x000fc80000000f00 */
[----:B---3--:R3:W4:Y:S03]  /*0d60*/  LDC.64 R2, c[0x4][R0] ;  /* 0x0100000000027b82 */ /* 0x0087260000000a00 */
[----:B0-2---:R-:W-:-:S07]  /*0d70*/  LEPC R20, `(.L_x_23) ;  /* 0x000000001014794e */ /* 0x005fce0000000000 */
[----:B-1-34-:R-:W-:Y:S05]  /*0d80*/  CALL.ABS.NOINC R2 ;  /* 0x0000000002007343 */ /* 0x01afea0003c00000 */
.L_x_23:
[----:B------:R-:W-:Y:S05]  /*0d90*/  EXIT ;  /* 0x000000000000794d */ /* 0x000fea0003800000 */
.L_x_24:
[----:B------:R-:W-:-:S00]  /*0da0*/  BRA `(.L_x_24) ;  /* 0xfffffffc00fc7947 */ /* 0x000fc0000383ffff */
[----:B------:R-:W-:-:S00]  /*0db0*/  NOP ;  /* 0x0000000000007918 */ /* 0x000fc00000000000 */
        /* <DEDUP_REMOVED lines=12> */
.L_x_25:


//--------------------- .nv.shared.reserved.0     --------------------------
	.section	.nv.shared.reserved.0,"aw",@nobits
	.weak		__nv_reservedSMEM_offset_0_alias
	.size		__nv_reservedSMEM_offset_0_alias, 0, 64
	.other		__nv_reservedSMEM_offset_0_alias,@"STO_CUDA_RESERVED_SHARED STV_DEFAULT"
__nv_reservedSMEM_offset_0_alias:
	.zero		0
	.zero		64


//--------------------- .nv.constant0._Z5mergePiii --------------------------
	.section	.nv.constant0._Z5mergePiii,"a",@progbits
	.sectionflags	@""
	.align	4
.nv.constant0._Z5mergePiii:
	.zero		912


//--------------------- SYMBOLS --------------------------

	.type		.nv.reservedSmem.offset0,@object
	.size		.nv.reservedSmem.offset0,0x4
	.type		malloc,@function
	.type		free,@function
